//
// Generated by NVIDIA NVVM Compiler
//
// Compiler Build ID: CL-36424714
// Cuda compilation tools, release 13.0, V13.0.88
// Based on NVVM 20.0.0
//

.version 9.0
.target sm_100
.address_size 64

	// .globl	_Z12MatMulKernel6MatrixS_S_
// _ZZ12MatMulKernel6MatrixS_S_E2As has been demoted
// _ZZ12MatMulKernel6MatrixS_S_E2Bs has been demoted

.visible .entry _Z12MatMulKernel6MatrixS_S_(
	.param .align 8 .b8 _Z12MatMulKernel6MatrixS_S__param_0[24],
	.param .align 8 .b8 _Z12MatMulKernel6MatrixS_S__param_1[24],
	.param .align 8 .b8 _Z12MatMulKernel6MatrixS_S__param_2[24]
)
{
	.reg .pred 	%p<15>;
	.reg .b32 	%r<53>;
	.reg .b32 	%f<10>;
	.reg .b64 	%rd<22>;
	// demoted variable
	.shared .align 4 .b8 _ZZ12MatMulKernel6MatrixS_S_E2As[1024];
	// demoted variable
	.shared .align 4 .b8 _ZZ12MatMulKernel6MatrixS_S_E2Bs[1024];
	ld.param.u64 	%rd7, [_Z12MatMulKernel6MatrixS_S__param_1+16];
	ld.param.u32 	%r25, [_Z12MatMulKernel6MatrixS_S__param_1+8];
	ld.param.u64 	%rd6, [_Z12MatMulKernel6MatrixS_S__param_0+16];
	ld.param.u32 	%r22, [_Z12MatMulKernel6MatrixS_S__param_0+8];
	ld.param.u32 	%r2, [_Z12MatMulKernel6MatrixS_S__param_2+8];
	ld.param.u64 	%rd1, [_Z12MatMulKernel6MatrixS_S__param_2+16];
	ld.param.v2.u32 	{%r20, %r21}, [_Z12MatMulKernel6MatrixS_S__param_0];
	ld.param.v2.u32 	{%r23, %r24}, [_Z12MatMulKernel6MatrixS_S__param_1];
	mov.u32 	%r26, %ctaid.y;
	mov.u32 	%r27, %ctaid.x;
	shl.b32 	%r3, %r26, 4;
	shl.b32 	%r4, %r27, 4;
	mov.u32 	%r5, %tid.y;
	mov.u32 	%r6, %tid.x;
	setp.lt.s32 	%p2, %r20, 1;
	@%p2 bra 	$L__BB0_10;
	add.s32 	%r29, %r20, 15;
	shr.u32 	%r7, %r29, 4;
	mul.lo.s32 	%r8, %r3, %r22;
	cvta.to.global.u64 	%rd2, %rd7;
	shl.b32 	%r9, %r25, 4;
	or.b32  	%r30, %r5, %r6;
	and.b32  	%r10, %r30, 1008;
	cvta.to.global.u64 	%rd3, %rd6;
	mad.lo.s32 	%r31, %r22, %r5, %r6;
	cvt.s64.s32 	%rd4, %r31;
	shl.b32 	%r32, %r5, 6;
	mov.u32 	%r33, _ZZ12MatMulKernel6MatrixS_S_E2As;
	add.s32 	%r34, %r33, %r32;
	shl.b32 	%r35, %r6, 2;
	add.s32 	%r11, %r34, %r35;
	mad.lo.s32 	%r36, %r25, %r5, %r6;
	cvt.s64.s32 	%rd5, %r36;
	mov.u32 	%r37, _ZZ12MatMulKernel6MatrixS_S_E2Bs;
	add.s32 	%r38, %r37, %r32;
	add.s32 	%r12, %r38, %r35;
	add.s32 	%r39, %r4, %r6;
	setp.lt.s32 	%p3, %r39, %r23;
	add.s32 	%r40, %r3, %r5;
	setp.lt.s32 	%p4, %r40, %r21;
	and.pred  	%p1, %p3, %p4;
	mov.b32 	%r50, 0;
	not.pred 	%p8, %p1;
$L__BB0_2:
	setp.ne.s32 	%p5, %r10, 0;
	shl.b32 	%r51, %r50, 4;
	mov.f32 	%f8, 0f00000000;
	@%p5 bra 	$L__BB0_4;
	add.s32 	%r42, %r51, %r8;
	cvt.s64.s32 	%rd8, %r42;
	add.s64 	%rd9, %rd8, %rd4;
	shl.b64 	%rd10, %rd9, 2;
	add.s64 	%rd11, %rd3, %rd10;
	ld.global.f32 	%f8, [%rd11];
$L__BB0_4:
	setp.ne.s32 	%p6, %r10, 0;
	st.shared.f32 	[%r11], %f8;
	mov.f32 	%f9, 0f00000000;
	@%p6 bra 	$L__BB0_6;
	mad.lo.s32 	%r43, %r9, %r50, %r4;
	cvt.s64.s32 	%rd12, %r43;
	add.s64 	%rd13, %rd12, %rd5;
	shl.b64 	%rd14, %rd13, 2;
	add.s64 	%rd15, %rd2, %rd14;
	ld.global.f32 	%f9, [%rd15];
$L__BB0_6:
	st.shared.f32 	[%r12], %f9;
	bar.sync 	0;
	setp.ge.s32 	%p7, %r51, %r20;
	or.pred  	%p9, %p8, %p7;
	@%p9 bra 	$L__BB0_9;
	mov.b32 	%r52, 1;
$L__BB0_8:
	add.s32 	%r45, %r52, -1;
	setp.lt.u32 	%p10, %r45, 15;
	add.s32 	%r51, %r51, 1;
	setp.lt.s32 	%p11, %r51, %r20;
	and.pred  	%p12, %p10, %p11;
	add.s32 	%r52, %r52, 1;
	@%p12 bra 	$L__BB0_8;
$L__BB0_9:
	bar.sync 	0;
	add.s32 	%r50, %r50, 1;
	setp.ne.s32 	%p13, %r50, %r7;
	@%p13 bra 	$L__BB0_2;
$L__BB0_10:
	or.b32  	%r46, %r5, %r6;
	and.b32  	%r47, %r46, 1008;
	setp.ne.s32 	%p14, %r47, 0;
	@%p14 bra 	$L__BB0_12;
	cvt.rn.f32.u32 	%f7, %r6;
	mad.lo.s32 	%r48, %r2, %r5, %r6;
	cvt.s64.s32 	%rd16, %r48;
	mad.lo.s32 	%r49, %r3, %r2, %r4;
	cvt.s64.s32 	%rd17, %r49;
	add.s64 	%rd18, %rd17, %rd16;
	cvta.to.global.u64 	%rd19, %rd1;
	shl.b64 	%rd20, %rd18, 2;
	add.s64 	%rd21, %rd19, %rd20;
	st.global.f32 	[%rd21], %f7;
$L__BB0_12:
	ret;

}


// ===== COMPILED SASS (sm_100) =====

	.target	sm_100

	.elftype	@"ET_EXEC"


//--------------------- .note.nv.tkinfo           --------------------------
	.section	.note.nv.tkinfo,"",@"SHT_NOTE"
	.sectionflags	@"SHF_NOTE_NV_TKINFO"
	.tkinfo
        /*0018*/ 	.word	0x00000002
        /*0030*/ 	.string	""
        /*0030*/ 	.string	"ptxas"
        /*0030*/ 	.string	"Cuda compilation tools, release 13.0, V13.0.88"
        /*0030*/ 	.string	"Build cuda_13.0.r13.0/compiler.36424714_0"
        /*0030*/ 	.string	"-arch sm_100 -m 64 "



//--------------------- .note.nv.cuinfo           --------------------------
	.section	.note.nv.cuinfo,"",@"SHT_NOTE"
	.sectionflags	@"SHF_NOTE_NV_CUINFO"
        /*0018*/ 	.short	0x0002
        /*001a*/ 	.short	0x0064
        /*001c*/ 	.short	0x0082
	.zero		2


//--------------------- .nv.info                  --------------------------
	.section	.nv.info,"",@"SHT_CUDA_INFO"
	.align	4


	//----- nvinfo : EIATTR_REGCOUNT
	.align		4
        /*0000*/ 	.byte	0x04, 0x2f
        /*0002*/ 	.short	(.L_1 - .L_0)
	.align		4
.L_0:
        /*0004*/ 	.word	index@(_Z12MatMulKernel6MatrixS_S_)
        /*0008*/ 	.word	0x00000013


	//----- nvinfo : EIATTR_FRAME_SIZE
	.align		4
.L_1:
        /*000c*/ 	.byte	0x04, 0x11
        /*000e*/ 	.short	(.L_3 - .L_2)
	.align		4
.L_2:
        /*0010*/ 	.word	index@(_Z12MatMulKernel6MatrixS_S_)
        /*0014*/ 	.word	0x00000000


	//----- nvinfo : EIATTR_MIN_STACK_SIZE
	.align		4
.L_3:
        /*0018*/ 	.byte	0x04, 0x12
        /*001a*/ 	.short	(.L_5 - .L_4)
	.align		4
.L_4:
        /*001c*/ 	.word	index@(_Z12MatMulKernel6MatrixS_S_)
        /*0020*/ 	.word	0x00000000
.L_5:


//--------------------- .nv.compat                --------------------------
	.section	.nv.compat,"",@"SHT_CUDA_COMPAT_INFO"
	.align	4
        /*0000*/ 	.byte	0x02, 0x09, 0x00, 0x00, 0x02, 0x02, 0x01, 0x00, 0x02, 0x05, 0x05, 0x00, 0x03, 0x07, 0x01, 0x01
        /*0010*/ 	.byte	0x02, 0x03, 0x00, 0x00, 0x02, 0x06, 0x01, 0x00, 0x04, 0x0b, 0x08, 0x00, 0x09, 0x00, 0x00, 0x00
        /*0020*/ 	.byte	0x00, 0x00, 0x00, 0x00


//--------------------- .nv.info._Z12MatMulKernel6MatrixS_S_ --------------------------
	.section	.nv.info._Z12MatMulKernel6MatrixS_S_,"",@"SHT_CUDA_INFO"
	.sectionflags	@""
	.align	4


	//----- nvinfo : EIATTR_CUDA_API_VERSION
	.align		4
        /*0000*/ 	.byte	0x04, 0x37
        /*0002*/ 	.short	(.L_7 - .L_6)
.L_6:
        /*0004*/ 	.word	0x00000082


	//----- nvinfo : EIATTR_KPARAM_INFO
	.align		4
.L_7:
        /*0008*/ 	.byte	0x04, 0x17
        /*000a*/ 	.short	(.L_9 - .L_8)
.L_8:
        /*000c*/ 	.word	0x00000000
        /*0010*/ 	.short	0x0002
        /*0012*/ 	.short	0x0030
        /*0014*/ 	.byte	0x00, 0xf0, 0x61, 0x00


	//----- nvinfo : EIATTR_KPARAM_INFO
	.align		4
.L_9:
        /*0018*/ 	.byte	0x04, 0x17
        /*001a*/ 	.short	(.L_11 - .L_10)
.L_10:
        /*001c*/ 	.word	0x00000000
        /*0020*/ 	.short	0x0001
        /*0022*/ 	.short	0x0018
        /*0024*/ 	.byte	0x00, 0xf0, 0x61, 0x00


	//----- nvinfo : EIATTR_KPARAM_INFO
	.align		4
.L_11:
        /*0028*/ 	.byte	0x04, 0x17
        /*002a*/ 	.short	(.L_13 - .L_12)
.L_12:
        /*002c*/ 	.word	0x00000000
        /*0030*/ 	.short	0x0000
        /*0032*/ 	.short	0x0000
        /*0034*/ 	.byte	0x00, 0xf0, 0x61, 0x00


	//----- nvinfo : EIATTR_SPARSE_MMA_MASK
	.align		4
.L_13:
        /*0038*/ 	.byte	0x03, 0x50
        /*003a*/ 	.short	0x0000


	//----- nvinfo : EIATTR_MAXREG_COUNT
	.align		4
        /*003c*/ 	.byte	0x03, 0x1b
        /*003e*/ 	.short	0x00ff


	//----- nvinfo : EIATTR_NUM_BARRIERS
	.align		4
        /*0040*/ 	.byte	0x02, 0x4c
        /*0042*/ 	.byte	0x01
	.zero		1


	//----- nvinfo : EIATTR_MERCURY_ISA_VERSION
	.align		4
        /*0044*/ 	.byte	0x03, 0x5f
        /*0046*/ 	.short	0x0101


	//----- nvinfo : EIATTR_VRC_CTA_INIT_COUNT
	.align		4
        /*0048*/ 	.byte	0x02, 0x4a
	.zero		1
	.zero		1


	//----- nvinfo : EIATTR_EXIT_INSTR_OFFSETS
	.align		4
        /*004c*/ 	.byte	0x04, 0x1c
        /*004e*/ 	.short	(.L_15 - .L_14)


	//   ....[0]....
.L_14:
        /*0050*/ 	.word	0x000003b0


	//   ....[1]....
        /*0054*/ 	.word	0x00000470


	//----- nvinfo : EIATTR_CBANK_PARAM_SIZE
	.align		4
.L_15:
        /*0058*/ 	.byte	0x03, 0x19
        /*005a*/ 	.short	0x0048


	//----- nvinfo : EIATTR_PARAM_CBANK
	.align		4
        /*005c*/ 	.byte	0x04, 0x0a
        /*005e*/ 	.short	(.L_17 - .L_16)
	.align		4
.L_16:
        /*0060*/ 	.word	index@(.nv.constant0._Z12MatMulKernel6MatrixS_S_)
        /*0064*/ 	.short	0x0380
        /*0066*/ 	.short	0x0048


	//----- nvinfo : EIATTR_SW_WAR
	.align		4
.L_17:
        /*0068*/ 	.byte	0x04, 0x36
        /*006a*/ 	.short	(.L_19 - .L_18)
.L_18:
        /*006c*/ 	.word	0x00000008
.L_19:


//--------------------- .nv.callgraph             --------------------------
	.section	.nv.callgraph,"",@"SHT_CUDA_CALLGRAPH"
	.align	4
	.sectionentsize	8
	.align		4
        /*0000*/ 	.word	0x00000000
	.align		4
        /*0004*/ 	.word	0xffffffff
	.align		4
        /*0008*/ 	.word	0x00000000
	.align		4
        /*000c*/ 	.word	0xfffffffe
	.align		4
        /*0010*/ 	.word	0x00000000
	.align		4
        /*0014*/ 	.word	0xfffffffd
	.align		4
        /*0018*/ 	.word	0x00000000
	.align		4
        /*001c*/ 	.word	0xfffffffc


//--------------------- .text._Z12MatMulKernel6MatrixS_S_ --------------------------
	.section	.text._Z12MatMulKernel6MatrixS_S_,"ax",@progbits
	.align	128
        .global         _Z12MatMulKernel6MatrixS_S_
        .type           _Z12MatMulKernel6MatrixS_S_,@function
        .size           _Z12MatMulKernel6MatrixS_S_,(.L_x_3 - _Z12MatMulKernel6MatrixS_S_)
        .other          _Z12MatMulKernel6MatrixS_S_,@"STO_CUDA_ENTRY STV_DEFAULT"
_Z12MatMulKernel6MatrixS_S_:
.text._Z12MatMulKernel6MatrixS_S_:
[----:B------:R-:W-:Y:S01]  /*0000*/  LDC R1, c[0x0][0x37c] ;  /* 0x0000df00ff017b82 */ /* 0x000fe20000000800 */
[----:B------:R-:W0:Y:S01]  /*0010*/  S2R R5, SR_TID.Y ;  /* 0x0000000000057919 */ /* 0x000e220000002200 */
[----:B------:R-:W1:Y:S06]  /*0020*/  LDCU UR6, c[0x0][0x380] ;  /* 0x00007000ff0677ac */ /* 0x000e6c0008000800 */
[----:B------:R-:W2:Y:S01]  /*0030*/  S2UR UR4, SR_CTAID.Y ;  /* 0x00000000000479c3 */ /* 0x000ea20000002600 */
[----:B------:R-:W0:Y:S01]  /*0040*/  S2R R0, SR_TID.X ;  /* 0x0000000000007919 */ /* 0x000e220000002100 */
[----:B------:R-:W3:Y:S06]  /*0050*/  LDCU.64 UR10, c[0x0][0x358] ;  /* 0x00006b00ff0a77ac */ /* 0x000eec0008000a00 */
[----:B------:R-:W4:Y:S01]  /*0060*/  S2UR UR5, SR_CTAID.X ;  /* 0x00000000000579c3 */ /* 0x000f220000002500 */
[----:B-1----:R-:W-:-:S02]  /*0070*/  UISETP.GE.AND UP0, UPT, UR6, 0x1, UPT ;  /* 0x000000010600788c */ /* 0x002fc4000bf06270 */
[----:B--2---:R-:W-:Y:S02]  /*0080*/  USHF.L.U32 UR4, UR4, 0x4, URZ ;  /* 0x0000000404047899 */ /* 0x004fe400080006ff */
[----:B----4-:R-:W-:Y:S01]  /*0090*/  USHF.L.U32 UR5, UR5, 0x4, URZ ;  /* 0x0000000405057899 */ /* 0x010fe200080006ff */
[----:B0-----:R-:W-:-:S04]  /*00a0*/  LOP3.LUT P2, RZ, R5, 0x3f0, R0, 0xc8, !PT ;  /* 0x000003f005ff7812 */ /* 0x001fc8000784c800 */
[----:B---3--:R-:W-:Y:S09]  /*00b0*/  BRA.U !UP0, `(.L_x_0) ;  /* 0x0000000108bc7547 */ /* 0x008ff2000b800000 */
[----:B------:R-:W0:Y:S01]  /*00c0*/  S2UR UR9, SR_CgaCtaId ;  /* 0x00000000000979c3 */ /* 0x000e220000008800 */
[----:B------:R-:W1:Y:S01]  /*00d0*/  LDCU UR12, c[0x0][0x388] ;  /* 0x00007100ff0c77ac */ /* 0x000e620008000800 */
[C-C-:B------:R-:W-:Y:S01]  /*00e0*/  LOP3.LUT R2, R5.reuse, 0x3f0, R0.reuse, 0xc8, !PT ;  /* 0x000003f005027812 */ /* 0x140fe200078ec800 */
[----:B------:R-:W-:Y:S01]  /*00f0*/  IMAD.MOV.U32 R9, RZ, RZ, RZ ;  /* 0x000000ffff097224 */ /* 0x000fe200078e00ff */
[----:B------:R-:W-:Y:S01]  /*0100*/  UMOV UR7, 0x400 ;  /* 0x0000040000077882 */ /* 0x000fe20000000000 */
[----:B------:R-:W-:Y:S01]  /*0110*/  UIADD3 UR6, UPT, UPT, UR6, 0xf, URZ ;  /* 0x0000000f06067890 */ /* 0x000fe2000fffe0ff */
[C---:B------:R-:W-:Y:S02]  /*0120*/  ISETP.NE.AND P1, PT, R2.reuse, RZ, PT ;  /* 0x000000ff0200720c */ /* 0x040fe40003f25270 */
[----:B------:R-:W2:Y:S01]  /*0130*/  LDC R7, c[0x0][0x3a0] ;  /* 0x0000e800ff077b82 */ /* 0x000ea20000000800 */
[----:B------:R-:W-:Y:S01]  /*0140*/  UIADD3 UR8, UPT, UPT, UR7, 0x400, URZ ;  /* 0x0000040007087890 */ /* 0x000fe2000fffe0ff */
[----:B------:R-:W-:Y:S01]  /*0150*/  ISETP.NE.AND P0, PT, R2, RZ, PT ;  /* 0x000000ff0200720c */ /* 0x000fe20003f05270 */
[----:B------:R-:W-:Y:S01]  /*0160*/  USHF.R.U32.HI UR6, URZ, 0x4, UR6 ;  /* 0x00000004ff067899 */ /* 0x000fe20008011606 */
[----:B-1----:R-:W-:Y:S01]  /*0170*/  IMAD R4, R5, UR12, R0 ;  /* 0x0000000c05047c24 */ /* 0x002fe2000f8e0200 */
[----:B0-----:R-:W-:-:S02]  /*0180*/  ULEA UR7, UR9, UR7, 0x18 ;  /* 0x0000000709077291 */ /* 0x001fc4000f8ec0ff */
[----:B------:R-:W-:Y:S02]  /*0190*/  ULEA UR8, UR9, UR8, 0x18 ;  /* 0x0000000809087291 */ /* 0x000fe4000f8ec0ff */
[----:B------:R-:W-:Y:S02]  /*01a0*/  UIMAD UR9, UR4, UR12, URZ ;  /* 0x0000000c040972a4 */ /* 0x000fe4000f8e02ff */
[C---:B------:R-:W-:Y:S02]  /*01b0*/  LEA R3, R5.reuse, UR7, 0x6 ;  /* 0x0000000705037c11 */ /* 0x040fe4000f8e30ff */
[----:B------:R-:W-:Y:S01]  /*01c0*/  LEA R11, R5, UR8, 0x6 ;  /* 0x00000008050b7c11 */ /* 0x000fe2000f8e30ff */
[----:B--2---:R-:W-:Y:S02]  /*01d0*/  IMAD.SHL.U32 R6, R7, 0x10, RZ ;  /* 0x0000001007067824 */ /* 0x004fe400078e00ff */
[----:B------:R-:W-:Y:S02]  /*01e0*/  IMAD R7, R5, R7, R0 ;  /* 0x0000000705077224 */ /* 0x000fe400078e0200 */
[----:B------:R-:W-:-:S02]  /*01f0*/  IMAD R8, R0, 0x4, R3 ;  /* 0x0000000400087824 */ /* 0x000fc400078e0203 */
[----:B------:R-:W-:-:S07]  /*0200*/  IMAD R10, R0, 0x4, R11 ;  /* 0x00000004000a7824 */ /* 0x000fce00078e020b */
.L_x_1:
[----:B------:R-:W0:Y:S01]  /*0210*/  @!P1 LDC.64 R12, c[0x0][0x390] ;  /* 0x0000e400ff0c9b82 */ /* 0x000e220000000a00 */
[----:B------:R-:W-:-:S04]  /*0220*/  @!P1 LEA R3, R9, UR9, 0x4 ;  /* 0x0000000909039c11 */ /* 0x000fc8000f8e20ff */
[----:B------:R-:W-:Y:S02]  /*0230*/  @!P1 SHF.R.S32.HI R11, RZ, 0x1f, R3 ;  /* 0x0000001fff0b9819 */ /* 0x000fe40000011403 */
[----:B------:R-:W-:-:S04]  /*0240*/  @!P1 IADD3 R3, P3, PT, R4, R3, RZ ;  /* 0x0000000304039210 */ /* 0x000fc80007f7e0ff */
[----:B------:R-:W-:Y:S01]  /*0250*/  @!P1 LEA.HI.X.SX32 R2, R4, R11, 0x1, P3 ;  /* 0x0000000b04029211 */ /* 0x000fe200018f0eff */
[----:B------:R-:W-:Y:S01]  /*0260*/  IMAD.MOV.U32 R11, RZ, RZ, RZ ;  /* 0x000000ffff0b7224 */ /* 0x000fe200078e00ff */
[----:B0-----:R-:W-:-:S04]  /*0270*/  @!P1 LEA R12, P3, R3, R12, 0x2 ;  /* 0x0000000c030c9211 */ /* 0x001fc800078610ff */
[----:B------:R-:W-:-:S05]  /*0280*/  @!P1 LEA.HI.X R13, R3, R13, R2, 0x2, P3 ;  /* 0x0000000d030d9211 */ /* 0x000fca00018f1402 */
[----:B------:R-:W2:Y:S01]  /*0290*/  @!P1 LDG.E R11, desc[UR10][R12.64] ;  /* 0x0000000a0c0b9981 */ /* 0x000ea2000c1e1900 */
[----:B------:R-:W-:Y:S01]  /*02a0*/  PLOP3.LUT P1, PT, P0, PT, PT, 0x80, 0x8 ;  /* 0x000000000008781c */ /* 0x000fe2000072f070 */
[----:B------:R-:W-:-:S12]  /*02b0*/  IMAD.MOV.U32 R15, RZ, RZ, RZ ;  /* 0x000000ffff0f7224 */ /* 0x000fd800078e00ff */
[----:B------:R-:W0:Y:S01]  /*02c0*/  @!P1 LDC.64 R2, c[0x0][0x3a8] ;  /* 0x0000ea00ff029b82 */ /* 0x000e220000000a00 */
[----:B------:R-:W-:-:S05]  /*02d0*/  @!P1 IMAD R14, R6, R9, UR5 ;  /* 0x00000005060e9e24 */ /* 0x000fca000f8e0209 */
[----:B------:R-:W-:Y:S02]  /*02e0*/  @!P1 SHF.R.S32.HI R16, RZ, 0x1f, R14 ;  /* 0x0000001fff109819 */ /* 0x000fe4000001140e */
[----:B------:R-:W-:-:S04]  /*02f0*/  @!P1 IADD3 R14, P3, PT, R7, R14, RZ ;  /* 0x0000000e070e9210 */ /* 0x000fc80007f7e0ff */
[----:B------:R-:W-:Y:S02]  /*0300*/  @!P1 LEA.HI.X.SX32 R16, R7, R16, 0x1, P3 ;  /* 0x0000001007109211 */ /* 0x000fe400018f0eff */
[----:B0-----:R-:W-:-:S04]  /*0310*/  @!P1 LEA R2, P3, R14, R2, 0x2 ;  /* 0x000000020e029211 */ /* 0x001fc800078610ff */
[----:B------:R-:W-:-:S05]  /*0320*/  @!P1 LEA.HI.X R3, R14, R3, R16, 0x2, P3 ;  /* 0x000000030e039211 */ /* 0x000fca00018f1410 */
[----:B------:R-:W3:Y:S01]  /*0330*/  @!P1 LDG.E R15, desc[UR10][R2.64] ;  /* 0x0000000a020f9981 */ /* 0x000ee2000c1e1900 */
[----:B------:R-:W-:-:S05]  /*0340*/  VIADD R9, R9, 0x1 ;  /* 0x0000000109097836 */ /* 0x000fca0000000000 */
[----:B------:R-:W-:Y:S01]  /*0350*/  ISETP.NE.AND P3, PT, R9, UR6, PT ;  /* 0x0000000609007c0c */ /* 0x000fe2000bf65270 */
[----:B--2---:R0:W-:Y:S04]  /*0360*/  STS [R8], R11 ;  /* 0x0000000b08007388 */ /* 0x0041e80000000800 */
[----:B---3--:R0:W-:Y:S01]  /*0370*/  STS [R10], R15 ;  /* 0x0000000f0a007388 */ /* 0x0081e20000000800 */
[----:B------:R-:W-:Y:S08]  /*0380*/  BAR.SYNC.DEFER_BLOCKING 0x0 ;  /* 0x0000000000007b1d */ /* 0x000ff00000010000 */
[----:B------:R-:W-:Y:S06]  /*0390*/  BAR.SYNC.DEFER_BLOCKING 0x0 ;  /* 0x0000000000007b1d */ /* 0x000fec0000010000 */
[----:B0-----:R-:W-:Y:S05]  /*03a0*/  @P3 BRA `(.L_x_1) ;  /* 0xfffffffc00983947 */ /* 0x001fea000383ffff */
.L_x_0:
[----:B------:R-:W-:Y:S05]  /*03b0*/  @P2 EXIT ;  /* 0x000000000000294d */ /* 0x000fea0003800000 */
[----:B------:R-:W0:Y:S01]  /*03c0*/  LDCU UR7, c[0x0][0x3b8] ;  /* 0x00007700ff0777ac */ /* 0x000e220008000800 */
[----:B------:R-:W1:Y:S01]  /*03d0*/  LDCU.64 UR8, c[0x0][0x3c0] ;  /* 0x00007800ff0877ac */ /* 0x000e620008000a00 */
[----:B0-----:R-:W-:Y:S02]  /*03e0*/  UIMAD UR6, UR4, UR7, UR5 ;  /* 0x00000007040672a4 */ /* 0x001fe4000f8e0205 */
[----:B------:R-:W-:Y:S02]  /*03f0*/  IMAD R5, R5, UR7, R0 ;  /* 0x0000000705057c24 */ /* 0x000fe4000f8e0200 */
[----:B------:R-:W-:-:S03]  /*0400*/  USHF.R.S32.HI UR7, URZ, 0x1f, UR6 ;  /* 0x0000001fff077899 */ /* 0x000fc60008011406 */
[----:B------:R-:W-:-:S04]  /*0410*/  IADD3 R3, P0, PT, R5, UR6, RZ ;  /* 0x0000000605037c10 */ /* 0x000fc8000ff1e0ff */
[----:B------:R-:W-:Y:S02]  /*0420*/  LEA.HI.X.SX32 R4, R5, UR7, 0x1, P0 ;  /* 0x0000000705047c11 */ /* 0x000fe400080f0eff */
[C---:B-1----:R-:W-:Y:S02]  /*0430*/  LEA R2, P0, R3.reuse, UR8, 0x2 ;  /* 0x0000000803027c11 */ /* 0x042fe4000f8010ff */
[----:B------:R-:W-:Y:S02]  /*0440*/  I2FP.F32.U32 R5, R0 ;  /* 0x0000000000057245 */ /* 0x000fe40000201000 */
[----:B------:R-:W-:-:S05]  /*0450*/  LEA.HI.X R3, R3, UR9, R4, 0x2, P0 ;  /* 0x0000000903037c11 */ /* 0x000fca00080f1404 */
[----:B------:R-:W-:Y:S01]  /*0460*/  STG.E desc[UR10][R2.64], R5 ;  /* 0x0000000502007986 */ /* 0x000fe2000c10190a */
[----:B------:R-:W-:Y:S05]  /*0470*/  EXIT ;  /* 0x000000000000794d */ /* 0x000fea0003800000 */
.L_x_2:
[----:B------:R-:W-:-:S00]  /*0480*/  BRA `(.L_x_2) ;  /* 0xfffffffc00fc7947 */ /* 0x000fc0000383ffff */
[----:B------:R-:W-:-:S00]  /*0490*/  NOP ;  /* 0x0000000000007918 */ /* 0x000fc00000000000 */
        /* <DEDUP_REMOVED lines=14> */
.L_x_3:


//--------------------- .nv.shared._Z12MatMulKernel6MatrixS_S_ --------------------------
	.section	.nv.shared._Z12MatMulKernel6MatrixS_S_,"aw",@nobits
	.sectionflags	@""
	.align	4
.nv.shared._Z12MatMulKernel6MatrixS_S_:
	.zero		3072


//--------------------- .nv.shared.reserved.0     --------------------------
	.section	.nv.shared.reserved.0,"aw",@nobits
	.weak		__nv_reservedSMEM_offset_0_alias
	.size		__nv_reservedSMEM_offset_0_alias, 0, 64
	.other		__nv_reservedSMEM_offset_0_alias,@"STO_CUDA_RESERVED_SHARED STV_DEFAULT"
__nv_reservedSMEM_offset_0_alias:
	.zero		0
	.zero		64


//--------------------- .nv.constant0._Z12MatMulKernel6MatrixS_S_ --------------------------
	.section	.nv.constant0._Z12MatMulKernel6MatrixS_S_,"a",@progbits
	.sectionflags	@""
	.align	4
.nv.constant0._Z12MatMulKernel6MatrixS_S_:
	.zero		968


//--------------------- SYMBOLS --------------------------

	.type		.nv.reservedSmem.offset0,@object
	.size		.nv.reservedSmem.offset0,0x4
	.type		.nv.reservedSmem.cap,@object
	.size		.nv.reservedSmem.cap,0x4
